//
// Generated by NVIDIA NVVM Compiler
//
// Compiler Build ID: CL-36424714
// Cuda compilation tools, release 13.0, V13.0.88
// Based on NVVM 20.0.0
//

.version 9.0
.target sm_100
.address_size 64

	// .globl	_Z13operateKernelPK10CoordinatePdd25TargetCoordinateOperation

.visible .entry _Z13operateKernelPK10CoordinatePdd25TargetCoordinateOperation(
	.param .u64 .ptr .align 1 _Z13operateKernelPK10CoordinatePdd25TargetCoordinateOperation_param_0,
	.param .u64 .ptr .align 1 _Z13operateKernelPK10CoordinatePdd25TargetCoordinateOperation_param_1,
	.param .f64 _Z13operateKernelPK10CoordinatePdd25TargetCoordinateOperation_param_2,
	.param .u32 _Z13operateKernelPK10CoordinatePdd25TargetCoordinateOperation_param_3
)
{
	.reg .pred 	%p<6>;
	.reg .b32 	%r<3>;
	.reg .b64 	%rd<21>;
	.reg .b64 	%fd<14>;

	ld.param.u64 	%rd3, [_Z13operateKernelPK10CoordinatePdd25TargetCoordinateOperation_param_0];
	ld.param.u64 	%rd4, [_Z13operateKernelPK10CoordinatePdd25TargetCoordinateOperation_param_1];
	ld.param.f64 	%fd1, [_Z13operateKernelPK10CoordinatePdd25TargetCoordinateOperation_param_2];
	ld.param.u32 	%r2, [_Z13operateKernelPK10CoordinatePdd25TargetCoordinateOperation_param_3];
	cvta.to.global.u64 	%rd1, %rd4;
	cvta.to.global.u64 	%rd2, %rd3;
	mov.u32 	%r1, %tid.x;
	setp.gt.s32 	%p1, %r2, 5;
	@%p1 bra 	$L__BB0_4;
	setp.eq.s32 	%p4, %r2, 4;
	@%p4 bra 	$L__BB0_7;
	setp.eq.s32 	%p5, %r2, 5;
	@%p5 bra 	$L__BB0_3;
	bra.uni 	$L__BB0_9;
$L__BB0_3:
	mul.wide.u32 	%rd13, %r1, 16;
	add.s64 	%rd14, %rd2, %rd13;
	ld.global.f64 	%fd10, [%rd14+8];
	sub.f64 	%fd11, %fd10, %fd1;
	mul.wide.u32 	%rd15, %r1, 8;
	add.s64 	%rd16, %rd1, %rd15;
	st.global.f64 	[%rd16], %fd11;
	bra.uni 	$L__BB0_9;
$L__BB0_4:
	setp.eq.s32 	%p2, %r2, 6;
	@%p2 bra 	$L__BB0_8;
	setp.eq.s32 	%p3, %r2, 7;
	@%p3 bra 	$L__BB0_6;
	bra.uni 	$L__BB0_9;
$L__BB0_6:
	mul.wide.u32 	%rd5, %r1, 16;
	add.s64 	%rd6, %rd2, %rd5;
	ld.global.f64 	%fd2, [%rd6];
	sub.f64 	%fd3, %fd2, %fd1;
	ld.global.f64 	%fd4, [%rd6+8];
	sub.f64 	%fd5, %fd4, %fd1;
	mul.f64 	%fd6, %fd3, %fd5;
	mul.wide.u32 	%rd7, %r1, 8;
	add.s64 	%rd8, %rd1, %rd7;
	st.global.f64 	[%rd8], %fd6;
	bra.uni 	$L__BB0_9;
$L__BB0_7:
	mul.wide.u32 	%rd17, %r1, 16;
	add.s64 	%rd18, %rd2, %rd17;
	ld.global.f64 	%fd12, [%rd18];
	sub.f64 	%fd13, %fd12, %fd1;
	mul.wide.u32 	%rd19, %r1, 8;
	add.s64 	%rd20, %rd1, %rd19;
	st.global.f64 	[%rd20], %fd13;
	bra.uni 	$L__BB0_9;
$L__BB0_8:
	mul.wide.u32 	%rd9, %r1, 16;
	add.s64 	%rd10, %rd2, %rd9;
	ld.global.f64 	%fd7, [%rd10+8];
	sub.f64 	%fd8, %fd7, %fd1;
	add.f64 	%fd9, %fd8, %fd8;
	mul.wide.u32 	%rd11, %r1, 8;
	add.s64 	%rd12, %rd1, %rd11;
	st.global.f64 	[%rd12], %fd9;
$L__BB0_9:
	ret;

}
	// .globl	_Z14pushBackKernelPK10CoordinatePd25TargetCoordinateOperation
.visible .entry _Z14pushBackKernelPK10CoordinatePd25TargetCoordinateOperation(
	.param .u64 .ptr .align 1 _Z14pushBackKernelPK10CoordinatePd25TargetCoordinateOperation_param_0,
	.param .u64 .ptr .align 1 _Z14pushBackKernelPK10CoordinatePd25TargetCoordinateOperation_param_1,
	.param .u32 _Z14pushBackKernelPK10CoordinatePd25TargetCoordinateOperation_param_2
)
{
	.reg .pred 	%p<2>;
	.reg .b32 	%r<3>;
	.reg .b64 	%rd<13>;
	.reg .b64 	%fd<3>;

	ld.param.u64 	%rd3, [_Z14pushBackKernelPK10CoordinatePd25TargetCoordinateOperation_param_0];
	ld.param.u64 	%rd4, [_Z14pushBackKernelPK10CoordinatePd25TargetCoordinateOperation_param_1];
	ld.param.u32 	%r2, [_Z14pushBackKernelPK10CoordinatePd25TargetCoordinateOperation_param_2];
	cvta.to.global.u64 	%rd1, %rd4;
	cvta.to.global.u64 	%rd2, %rd3;
	mov.u32 	%r1, %tid.x;
	setp.ne.s32 	%p1, %r2, 0;
	@%p1 bra 	$L__BB1_2;
	mul.wide.u32 	%rd9, %r1, 16;
	add.s64 	%rd10, %rd2, %rd9;
	ld.global.f64 	%fd2, [%rd10];
	mul.wide.u32 	%rd11, %r1, 8;
	add.s64 	%rd12, %rd1, %rd11;
	st.global.f64 	[%rd12], %fd2;
	bra.uni 	$L__BB1_3;
$L__BB1_2:
	mul.wide.u32 	%rd5, %r1, 16;
	add.s64 	%rd6, %rd2, %rd5;
	ld.global.f64 	%fd1, [%rd6+8];
	mul.wide.u32 	%rd7, %r1, 8;
	add.s64 	%rd8, %rd1, %rd7;
	st.global.f64 	[%rd8], %fd1;
$L__BB1_3:
	ret;

}


// ===== COMPILED SASS (sm_100) =====

	.target	sm_100

	.elftype	@"ET_EXEC"


//--------------------- .note.nv.tkinfo           --------------------------
	.section	.note.nv.tkinfo,"",@"SHT_NOTE"
	.sectionflags	@"SHF_NOTE_NV_TKINFO"
	.tkinfo
        /*0018*/ 	.word	0x00000002
        /*0030*/ 	.string	""
        /*0030*/ 	.string	"ptxas"
        /*0030*/ 	.string	"Cuda compilation tools, release 13.0, V13.0.88"
        /*0030*/ 	.string	"Build cuda_13.0.r13.0/compiler.36424714_0"
        /*0030*/ 	.string	"-arch sm_100 -m 64 "



//--------------------- .note.nv.cuinfo           --------------------------
	.section	.note.nv.cuinfo,"",@"SHT_NOTE"
	.sectionflags	@"SHF_NOTE_NV_CUINFO"
        /*0018*/ 	.short	0x0002
        /*001a*/ 	.short	0x0064
        /*001c*/ 	.short	0x0082
	.zero		2


//--------------------- .nv.info                  --------------------------
	.section	.nv.info,"",@"SHT_CUDA_INFO"
	.align	4


	//----- nvinfo : EIATTR_REGCOUNT
	.align		4
        /*0000*/ 	.byte	0x04, 0x2f
        /*0002*/ 	.short	(.L_1 - .L_0)
	.align		4
.L_0:
        /*0004*/ 	.word	index@(_Z13operateKernelPK10CoordinatePdd25TargetCoordinateOperation)
        /*0008*/ 	.word	0x0000000c


	//----- nvinfo : EIATTR_FRAME_SIZE
	.align		4
.L_1:
        /*000c*/ 	.byte	0x04, 0x11
        /*000e*/ 	.short	(.L_3 - .L_2)
	.align		4
.L_2:
        /*0010*/ 	.word	index@(_Z13operateKernelPK10CoordinatePdd25TargetCoordinateOperation)
        /*0014*/ 	.word	0x00000000


	//----- nvinfo : EIATTR_REGCOUNT
	.align		4
.L_3:
        /*0018*/ 	.byte	0x04, 0x2f
        /*001a*/ 	.short	(.L_5 - .L_4)
	.align		4
.L_4:
        /*001c*/ 	.word	index@(_Z14pushBackKernelPK10CoordinatePd25TargetCoordinateOperation)
        /*0020*/ 	.word	0x0000000a


	//----- nvinfo : EIATTR_FRAME_SIZE
	.align		4
.L_5:
        /*0024*/ 	.byte	0x04, 0x11
        /*0026*/ 	.short	(.L_7 - .L_6)
	.align		4
.L_6:
        /*0028*/ 	.word	index@(_Z14pushBackKernelPK10CoordinatePd25TargetCoordinateOperation)
        /*002c*/ 	.word	0x00000000


	//----- nvinfo : EIATTR_MIN_STACK_SIZE
	.align		4
.L_7:
        /*0030*/ 	.byte	0x04, 0x12
        /*0032*/ 	.short	(.L_9 - .L_8)
	.align		4
.L_8:
        /*0034*/ 	.word	index@(_Z14pushBackKernelPK10CoordinatePd25TargetCoordinateOperation)
        /*0038*/ 	.word	0x00000000


	//----- nvinfo : EIATTR_MIN_STACK_SIZE
	.align		4
.L_9:
        /*003c*/ 	.byte	0x04, 0x12
        /*003e*/ 	.short	(.L_11 - .L_10)
	.align		4
.L_10:
        /*0040*/ 	.word	index@(_Z13operateKernelPK10CoordinatePdd25TargetCoordinateOperation)
        /*0044*/ 	.word	0x00000000
.L_11:


//--------------------- .nv.compat                --------------------------
	.section	.nv.compat,"",@"SHT_CUDA_COMPAT_INFO"
	.align	4
        /*0000*/ 	.byte	0x02, 0x09, 0x00, 0x00, 0x02, 0x02, 0x01, 0x00, 0x02, 0x05, 0x05, 0x00, 0x03, 0x07, 0x01, 0x01
        /*0010*/ 	.byte	0x02, 0x03, 0x00, 0x00, 0x02, 0x06, 0x01, 0x00, 0x04, 0x0b, 0x08, 0x00, 0x01, 0x00, 0x00, 0x00
        /*0020*/ 	.byte	0x00, 0x00, 0x00, 0x00


//--------------------- .nv.info._Z14pushBackKernelPK10CoordinatePd25TargetCoordinateOperation --------------------------
	.section	.nv.info._Z14pushBackKernelPK10CoordinatePd25TargetCoordinateOperation,"",@"SHT_CUDA_INFO"
	.sectionflags	@""
	.align	4


	//----- nvinfo : EIATTR_CUDA_API_VERSION
	.align		4
        /*0000*/ 	.byte	0x04, 0x37
        /*0002*/ 	.short	(.L_13 - .L_12)
.L_12:
        /*0004*/ 	.word	0x00000082


	//----- nvinfo : EIATTR_KPARAM_INFO
	.align		4
.L_13:
        /*0008*/ 	.byte	0x04, 0x17
        /*000a*/ 	.short	(.L_15 - .L_14)
.L_14:
        /*000c*/ 	.word	0x00000000
        /*0010*/ 	.short	0x0002
        /*0012*/ 	.short	0x0010
        /*0014*/ 	.byte	0x00, 0xf0, 0x11, 0x00


	//----- nvinfo : EIATTR_KPARAM_INFO
	.align		4
.L_15:
        /*0018*/ 	.byte	0x04, 0x17
        /*001a*/ 	.short	(.L_17 - .L_16)
.L_16:
        /*001c*/ 	.word	0x00000000
        /*0020*/ 	.short	0x0001
        /*0022*/ 	.short	0x0008
        /*0024*/ 	.byte	0x00, 0xf5, 0x21, 0x00


	//----- nvinfo : EIATTR_KPARAM_INFO
	.align		4
.L_17:
        /*0028*/ 	.byte	0x04, 0x17
        /*002a*/ 	.short	(.L_19 - .L_18)
.L_18:
        /*002c*/ 	.word	0x00000000
        /*0030*/ 	.short	0x0000
        /*0032*/ 	.short	0x0000
        /*0034*/ 	.byte	0x00, 0xf5, 0x21, 0x00


	//----- nvinfo : EIATTR_SPARSE_MMA_MASK
	.align		4
.L_19:
        /*0038*/ 	.byte	0x03, 0x50
        /*003a*/ 	.short	0x0000


	//----- nvinfo : EIATTR_MAXREG_COUNT
	.align		4
        /*003c*/ 	.byte	0x03, 0x1b
        /*003e*/ 	.short	0x00ff


	//----- nvinfo : EIATTR_MERCURY_ISA_VERSION
	.align		4
        /*0040*/ 	.byte	0x03, 0x5f
        /*0042*/ 	.short	0x0101


	//----- nvinfo : EIATTR_VRC_CTA_INIT_COUNT
	.align		4
        /*0044*/ 	.byte	0x02, 0x4a
	.zero		1
	.zero		1


	//----- nvinfo : EIATTR_EXIT_INSTR_OFFSETS
	.align		4
        /*0048*/ 	.byte	0x04, 0x1c
        /*004a*/ 	.short	(.L_21 - .L_20)


	//   ....[0]....
.L_20:
        /*004c*/ 	.word	0x000000c0


	//   ....[1]....
        /*0050*/ 	.word	0x00000130


	//----- nvinfo : EIATTR_CBANK_PARAM_SIZE
	.align		4
.L_21:
        /*0054*/ 	.byte	0x03, 0x19
        /*0056*/ 	.short	0x0014


	//----- nvinfo : EIATTR_PARAM_CBANK
	.align		4
        /*0058*/ 	.byte	0x04, 0x0a
        /*005a*/ 	.short	(.L_23 - .L_22)
	.align		4
.L_22:
        /*005c*/ 	.word	index@(.nv.constant0._Z14pushBackKernelPK10CoordinatePd25TargetCoordinateOperation)
        /*0060*/ 	.short	0x0380
        /*0062*/ 	.short	0x0014


	//----- nvinfo : EIATTR_SW_WAR
	.align		4
.L_23:
        /*0064*/ 	.byte	0x04, 0x36
        /*0066*/ 	.short	(.L_25 - .L_24)
.L_24:
        /*0068*/ 	.word	0x00000008
.L_25:


//--------------------- .nv.info._Z13operateKernelPK10CoordinatePdd25TargetCoordinateOperation --------------------------
	.section	.nv.info._Z13operateKernelPK10CoordinatePdd25TargetCoordinateOperation,"",@"SHT_CUDA_INFO"
	.sectionflags	@""
	.align	4


	//----- nvinfo : EIATTR_CUDA_API_VERSION
	.align		4
        /*0000*/ 	.byte	0x04, 0x37
        /*0002*/ 	.short	(.L_27 - .L_26)
.L_26:
        /*0004*/ 	.word	0x00000082


	//----- nvinfo : EIATTR_KPARAM_INFO
	.align		4
.L_27:
        /*0008*/ 	.byte	0x04, 0x17
        /*000a*/ 	.short	(.L_29 - .L_28)
.L_28:
        /*000c*/ 	.word	0x00000000
        /*0010*/ 	.short	0x0003
        /*0012*/ 	.short	0x0018
        /*0014*/ 	.byte	0x00, 0xf0, 0x11, 0x00


	//----- nvinfo : EIATTR_KPARAM_INFO
	.align		4
.L_29:
        /*0018*/ 	.byte	0x04, 0x17
        /*001a*/ 	.short	(.L_31 - .L_30)
.L_30:
        /*001c*/ 	.word	0x00000000
        /*0020*/ 	.short	0x0002
        /*0022*/ 	.short	0x0010
        /*0024*/ 	.byte	0x00, 0xf0, 0x21, 0x00


	//----- nvinfo : EIATTR_KPARAM_INFO
	.align		4
.L_31:
        /*0028*/ 	.byte	0x04, 0x17
        /*002a*/ 	.short	(.L_33 - .L_32)
.L_32:
        /*002c*/ 	.word	0x00000000
        /*0030*/ 	.short	0x0001
        /*0032*/ 	.short	0x0008
        /*0034*/ 	.byte	0x00, 0xf5, 0x21, 0x00


	//----- nvinfo : EIATTR_KPARAM_INFO
	.align		4
.L_33:
        /*0038*/ 	.byte	0x04, 0x17
        /*003a*/ 	.short	(.L_35 - .L_34)
.L_34:
        /*003c*/ 	.word	0x00000000
        /*0040*/ 	.short	0x0000
        /*0042*/ 	.short	0x0000
        /*0044*/ 	.byte	0x00, 0xf5, 0x21, 0x00


	//----- nvinfo : EIATTR_SPARSE_MMA_MASK
	.align		4
.L_35:
        /*0048*/ 	.byte	0x03, 0x50
        /*004a*/ 	.short	0x0000


	//----- nvinfo : EIATTR_MAXREG_COUNT
	.align		4
        /*004c*/ 	.byte	0x03, 0x1b
        /*004e*/ 	.short	0x00ff


	//----- nvinfo : EIATTR_MERCURY_ISA_VERSION
	.align		4
        /*0050*/ 	.byte	0x03, 0x5f
        /*0052*/ 	.short	0x0101


	//----- nvinfo : EIATTR_VRC_CTA_INIT_COUNT
	.align		4
        /*0054*/ 	.byte	0x02, 0x4a
	.zero		1
	.zero		1


	//----- nvinfo : EIATTR_EXIT_INSTR_OFFSETS
	.align		4
        /*0058*/ 	.byte	0x04, 0x1c
        /*005a*/ 	.short	(.L_37 - .L_36)


	//   ....[0]....
.L_36:
        /*005c*/ 	.word	0x00000140


	//   ....[1]....
        /*0060*/ 	.word	0x000001d0


	//   ....[2]....
        /*0064*/ 	.word	0x000002f0


	//   ....[3]....
        /*0068*/ 	.word	0x00000390


	//----- nvinfo : EIATTR_INDIRECT_BRANCH_TARGETS
	.align		4
.L_37:
        /*006c*/ 	.byte	0x04, 0x34
        /*006e*/ 	.short	(.L_39 - .L_38)


	//   ....[0]....
.L_38:
        /*0070*/ 	.word	.L_x_4@srel
        /*0074*/ 	.short	0x0
        /*0076*/ 	.short	0x0
        /*0078*/ 	.word	0x3
        /*007c*/ 	.word	.L_x_5@srel
        /*0080*/ 	.word	.L_x_6@srel
        /*0084*/ 	.word	.L_x_7@srel


	//   ....[1]....
        /*0088*/ 	.word	.L_x_8@srel
        /*008c*/ 	.short	0x0
        /*008e*/ 	.short	0x0
        /*0090*/ 	.word	0x3
        /*0094*/ 	.word	.L_x_9@srel
        /*0098*/ 	.word	.L_x_10@srel
        /*009c*/ 	.word	.L_x_7@srel


	//----- nvinfo : EIATTR_CBANK_PARAM_SIZE
	.align		4
.L_39:
        /*00a0*/ 	.byte	0x03, 0x19
        /*00a2*/ 	.short	0x001c


	//----- nvinfo : EIATTR_PARAM_CBANK
	.align		4
        /*00a4*/ 	.byte	0x04, 0x0a
        /*00a6*/ 	.short	(.L_41 - .L_40)
	.align		4
.L_40:
        /*00a8*/ 	.word	index@(.nv.constant0._Z13operateKernelPK10CoordinatePdd25TargetCoordinateOperation)
        /*00ac*/ 	.short	0x0380
        /*00ae*/ 	.short	0x001c


	//----- nvinfo : EIATTR_SW_WAR
	.align		4
.L_41:
        /*00b0*/ 	.byte	0x04, 0x36
        /*00b2*/ 	.short	(.L_43 - .L_42)
.L_42:
        /*00b4*/ 	.word	0x00000008
.L_43:


//--------------------- .nv.callgraph             --------------------------
	.section	.nv.callgraph,"",@"SHT_CUDA_CALLGRAPH"
	.align	4
	.sectionentsize	8
	.align		4
        /*0000*/ 	.word	0x00000000
	.align		4
        /*0004*/ 	.word	0xffffffff
	.align		4
        /*0008*/ 	.word	0x00000000
	.align		4
        /*000c*/ 	.word	0xfffffffe
	.align		4
        /*0010*/ 	.word	0x00000000
	.align		4
        /*0014*/ 	.word	0xfffffffd
	.align		4
        /*0018*/ 	.word	0x00000000
	.align		4
        /*001c*/ 	.word	0xfffffffc


//--------------------- .nv.constant2._Z13operateKernelPK10CoordinatePdd25TargetCoordinateOperation --------------------------
	.section	.nv.constant2._Z13operateKernelPK10CoordinatePdd25TargetCoordinateOperation,"a",@progbits
	.sectionflags	@""
	.align	4
.nv.constant2._Z13operateKernelPK10CoordinatePdd25TargetCoordinateOperation:
        /*0000*/ 	.byte	0x50, 0x01, 0x00, 0x00, 0xc0, 0x00, 0x00, 0x00, 0x90, 0x03, 0x00, 0x00, 0x00, 0x03, 0x00, 0x00
        /*0010*/ 	.byte	0x40, 0x02, 0x00, 0x00, 0x90, 0x03, 0x00, 0x00


//--------------------- .text._Z14pushBackKernelPK10CoordinatePd25TargetCoordinateOperation --------------------------
	.section	.text._Z14pushBackKernelPK10CoordinatePd25TargetCoordinateOperation,"ax",@progbits
	.align	128
        .global         _Z14pushBackKernelPK10CoordinatePd25TargetCoordinateOperation
        .type           _Z14pushBackKernelPK10CoordinatePd25TargetCoordinateOperation,@function
        .size           _Z14pushBackKernelPK10CoordinatePd25TargetCoordinateOperation,(.L_x_12 - _Z14pushBackKernelPK10CoordinatePd25TargetCoordinateOperation)
        .other          _Z14pushBackKernelPK10CoordinatePd25TargetCoordinateOperation,@"STO_CUDA_ENTRY STV_DEFAULT"
_Z14pushBackKernelPK10CoordinatePd25TargetCoordinateOperation:
.text._Z14pushBackKernelPK10CoordinatePd25TargetCoordinateOperation:
[----:B------:R-:W-:Y:S01]  /*0000*/  LDC R1, c[0x0][0x37c] ;  /* 0x0000df00ff017b82 */ /* 0x000fe20000000800 */
[----:B------:R-:W0:Y:S01]  /*0010*/  LDCU UR4, c[0x0][0x390] ;  /* 0x00007200ff0477ac */ /* 0x000e220008000800 */
[----:B------:R-:W1:Y:S01]  /*0020*/  S2R R7, SR_TID.X ;  /* 0x0000000000077919 */ /* 0x000e620000002100 */
[----:B0-----:R-:W-:Y:S01]  /*0030*/  UISETP.NE.AND UP0, UPT, UR4, URZ, UPT ;  /* 0x000000ff0400728c */ /* 0x001fe2000bf05270 */
[----:B------:R-:W0:Y:S08]  /*0040*/  LDCU.64 UR4, c[0x0][0x358] ;  /* 0x00006b00ff0477ac */ /* 0x000e300008000a00 */
[----:B------:R-:W-:Y:S05]  /*0050*/  BRA.U UP0, `(.L_x_0) ;  /* 0x00000001001c7547 */ /* 0x000fea000b800000 */
[----:B------:R-:W1:Y:S08]  /*0060*/  LDC.64 R2, c[0x0][0x380] ;  /* 0x0000e000ff027b82 */ /* 0x000e700000000a00 */
[----:B------:R-:W2:Y:S01]  /*0070*/  LDC.64 R4, c[0x0][0x388] ;  /* 0x0000e200ff047b82 */ /* 0x000ea20000000a00 */
[----:B-1----:R-:W-:-:S06]  /*0080*/  IMAD.WIDE.U32 R2, R7, 0x10, R2 ;  /* 0x0000001007027825 */ /* 0x002fcc00078e0002 */
[----:B0-----:R-:W3:Y:S01]  /*0090*/  LDG.E.64 R2, desc[UR4][R2.64] ;  /* 0x0000000402027981 */ /* 0x001ee2000c1e1b00 */
[----:B--2---:R-:W-:-:S05]  /*00a0*/  IMAD.WIDE.U32 R4, R7, 0x8, R4 ;  /* 0x0000000807047825 */ /* 0x004fca00078e0004 */
[----:B---3--:R-:W-:Y:S01]  /*00b0*/  STG.E.64 desc[UR4][R4.64], R2 ;  /* 0x0000000204007986 */ /* 0x008fe2000c101b04 */
[----:B------:R-:W-:Y:S05]  /*00c0*/  EXIT ;  /* 0x000000000000794d */ /* 0x000fea0003800000 */
.L_x_0:
[----:B------:R-:W1:Y:S08]  /*00d0*/  LDC.64 R2, c[0x0][0x380] ;  /* 0x0000e000ff027b82 */ /* 0x000e700000000a00 */
[----:B------:R-:W2:Y:S01]  /*00e0*/  LDC.64 R4, c[0x0][0x388] ;  /* 0x0000e200ff047b82 */ /* 0x000ea20000000a00 */
[----:B-1----:R-:W-:-:S06]  /*00f0*/  IMAD.WIDE.U32 R2, R7, 0x10, R2 ;  /* 0x0000001007027825 */ /* 0x002fcc00078e0002 */
[----:B0-----:R-:W3:Y:S01]  /*0100*/  LDG.E.64 R2, desc[UR4][R2.64+0x8] ;  /* 0x0000080402027981 */ /* 0x001ee2000c1e1b00 */
[----:B--2---:R-:W-:-:S05]  /*0110*/  IMAD.WIDE.U32 R4, R7, 0x8, R4 ;  /* 0x0000000807047825 */ /* 0x004fca00078e0004 */
[----:B---3--:R-:W-:Y:S01]  /*0120*/  STG.E.64 desc[UR4][R4.64], R2 ;  /* 0x0000000204007986 */ /* 0x008fe2000c101b04 */
[----:B------:R-:W-:Y:S05]  /*0130*/  EXIT ;  /* 0x000000000000794d */ /* 0x000fea0003800000 */
.L_x_1:
[----:B------:R-:W-:-:S00]  /*0140*/  BRA `(.L_x_1) ;  /* 0xfffffffc00fc7947 */ /* 0x000fc0000383ffff */
[----:B------:R-:W-:-:S00]  /*0150*/  NOP ;  /* 0x0000000000007918 */ /* 0x000fc00000000000 */
        /* <DEDUP_REMOVED lines=10> */
.L_x_12:


//--------------------- .text._Z13operateKernelPK10CoordinatePdd25TargetCoordinateOperation --------------------------
	.section	.text._Z13operateKernelPK10CoordinatePdd25TargetCoordinateOperation,"ax",@progbits
	.align	128
        .global         _Z13operateKernelPK10CoordinatePdd25TargetCoordinateOperation
        .type           _Z13operateKernelPK10CoordinatePdd25TargetCoordinateOperation,@function
        .size           _Z13operateKernelPK10CoordinatePdd25TargetCoordinateOperation,(.L_x_13 - _Z13operateKernelPK10CoordinatePdd25TargetCoordinateOperation)
        .other          _Z13operateKernelPK10CoordinatePdd25TargetCoordinateOperation,@"STO_CUDA_ENTRY STV_DEFAULT"
_Z13operateKernelPK10CoordinatePdd25TargetCoordinateOperation:
.text._Z13operateKernelPK10CoordinatePdd25TargetCoordinateOperation:
[----:B------:R-:W-:Y:S08]  /*0000*/  LDC R1, c[0x0][0x37c] ;  /* 0x0000df00ff017b82 */ /* 0x000ff00000000800 */
[----:B------:R-:W0:Y:S01]  /*0010*/  LDC R2, c[0x0][0x398] ;  /* 0x0000e600ff027b82 */ /* 0x000e220000000800 */
[----:B------:R-:W1:Y:S01]  /*0020*/  S2R R0, SR_TID.X ;  /* 0x0000000000007919 */ /* 0x000e620000002100 */
[----:B------:R-:W2:Y:S01]  /*0030*/  LDCU.64 UR4, c[0x0][0x358] ;  /* 0x00006b00ff0477ac */ /* 0x000ea20008000a00 */
[----:B0-----:R-:W-:-:S13]  /*0040*/  ISETP.GT.AND P0, PT, R2, 0x5, PT ;  /* 0x000000050200780c */ /* 0x001fda0003f04270 */
[----:B-12---:R-:W-:Y:S05]  /*0050*/  @P0 BRA `(.L_x_2) ;  /* 0x0000000000600947 */ /* 0x006fea0003800000 */
[----:B------:R-:W-:-:S04]  /*0060*/  IADD3 R2, PT, PT, R2, -0x4, RZ ;  /* 0xfffffffc02027810 */ /* 0x000fc80007ffe0ff */
[----:B------:R-:W-:-:S04]  /*0070*/  VIMNMX.U32 R2, PT, PT, R2, 0x2, PT ;  /* 0x0000000202027848 */ /* 0x000fc80003fe0000 */
[----:B------:R-:W-:-:S04]  /*0080*/  SHF.L.U32 R4, R2, 0x2, RZ ;  /* 0x0000000202047819 */ /* 0x000fc800000006ff */
[----:B------:R-:W0:Y:S02]  /*0090*/  LDC R2, c[0x2][R4] ;  /* 0x0080000004027b82 */ /* 0x000e240000000800 */
[----:B0-----:R-:W-:-:S04]  /*00a0*/  SHF.R.S32.HI R3, RZ, 0x1f, R2 ;  /* 0x0000001fff037819 */ /* 0x001fc80000011402 */
.L_x_4:
[----:B------:R-:W-:Y:S05]  /*00b0*/  BRX R2 -0xc0                           (*"BRANCH_TARGETS .L_x_5,.L_x_6,.L_x_7"*) ;  /* 0xfffffffc02d07949 */ /* 0x000fea000383ffff */
.L_x_6:
[----:B------:R-:W0:Y:S01]  /*00c0*/  LDC.64 R2, c[0x0][0x380] ;  /* 0x0000e000ff027b82 */ /* 0x000e220000000a00 */
[----:B------:R-:W1:Y:S07]  /*00d0*/  LDCU.64 UR6, c[0x0][0x390] ;  /* 0x00007200ff0677ac */ /* 0x000e6e0008000a00 */
[----:B------:R-:W2:Y:S01]  /*00e0*/  LDC.64 R6, c[0x0][0x388] ;  /* 0x0000e200ff067b82 */ /* 0x000ea20000000a00 */
[----:B0-----:R-:W-:-:S06]  /*00f0*/  IMAD.WIDE.U32 R2, R0, 0x10, R2 ;  /* 0x0000001000027825 */ /* 0x001fcc00078e0002 */
[----:B------:R-:W1:Y:S01]  /*0100*/  LDG.E.64 R2, desc[UR4][R2.64+0x8] ;  /* 0x0000080402027981 */ /* 0x000e62000c1e1b00 */
[----:B--2---:R-:W-:Y:S01]  /*0110*/  IMAD.WIDE.U32 R6, R0, 0x8, R6 ;  /* 0x0000000800067825 */ /* 0x004fe200078e0006 */
[----:B-1----:R-:W-:-:S07]  /*0120*/  DADD R4, R2, -UR6 ;  /* 0x8000000602047e29 */ /* 0x002fce0008000000 */
[----:B------:R-:W-:Y:S01]  /*0130*/  STG.E.64 desc[UR4][R6.64], R4 ;  /* 0x0000000406007986 */ /* 0x000fe2000c101b04 */
[----:B------:R-:W-:Y:S05]  /*0140*/  EXIT ;  /* 0x000000000000794d */ /* 0x000fea0003800000 */
.L_x_5:
[----:B------:R-:W0:Y:S01]  /*0150*/  LDC.64 R2, c[0x0][0x380] ;  /* 0x0000e000ff027b82 */ /* 0x000e220000000a00 */
[----:B------:R-:W1:Y:S07]  /*0160*/  LDCU.64 UR6, c[0x0][0x390] ;  /* 0x00007200ff0677ac */ /* 0x000e6e0008000a00 */
[----:B------:R-:W2:Y:S01]  /*0170*/  LDC.64 R6, c[0x0][0x388] ;  /* 0x0000e200ff067b82 */ /* 0x000ea20000000a00 */
[----:B0-----:R-:W-:-:S05]  /*0180*/  IMAD.WIDE.U32 R4, R0, 0x10, R2 ;  /* 0x0000001000047825 */ /* 0x001fca00078e0002 */
[----:B------:R-:W1:Y:S01]  /*0190*/  LDG.E.64 R2, desc[UR4][R4.64] ;  /* 0x0000000404027981 */ /* 0x000e62000c1e1b00 */
[----:B--2---:R-:W-:Y:S01]  /*01a0*/  IMAD.WIDE.U32 R6, R0, 0x8, R6 ;  /* 0x0000000800067825 */ /* 0x004fe200078e0006 */
[----:B-1----:R-:W-:-:S07]  /*01b0*/  DADD R2, R2, -UR6 ;  /* 0x8000000602027e29 */ /* 0x002fce0008000000 */
[----:B------:R-:W-:Y:S01]  /*01c0*/  STG.E.64 desc[UR4][R6.64], R2 ;  /* 0x0000000206007986 */ /* 0x000fe2000c101b04 */
[----:B------:R-:W-:Y:S05]  /*01d0*/  EXIT ;  /* 0x000000000000794d */ /* 0x000fea0003800000 */
.L_x_2:
[----:B------:R-:W-:-:S04]  /*01e0*/  MOV R3, 0xfffffffa ;  /* 0xfffffffa00037802 */ /* 0x000fc80000000f00 */
[----:B------:R-:W-:-:S04]  /*01f0*/  VIADDMNMX.U32 R2, R2, R3, 0x2, PT ;  /* 0x0000000202027446 */ /* 0x000fc80003800003 */
[----:B------:R-:W-:-:S04]  /*0200*/  SHF.L.U32 R4, R2, 0x2, RZ ;  /* 0x0000000202047819 */ /* 0x000fc800000006ff */
[----:B------:R-:W0:Y:S02]  /*0210*/  LDC R2, c[0x2][R4+0xc] ;  /* 0x0080030004027b82 */ /* 0x000e240000000800 */
[----:B0-----:R-:W-:-:S04]  /*0220*/  SHF.R.S32.HI R3, RZ, 0x1f, R2 ;  /* 0x0000001fff037819 */ /* 0x001fc80000011402 */
.L_x_8:
[----:B------:R-:W-:Y:S05]  /*0230*/  BRX R2 -0x240                          (*"BRANCH_TARGETS .L_x_9,.L_x_10,.L_x_7"*) ;  /* 0xfffffffc02707949 */ /* 0x000fea000383ffff */
.L_x_10:
[----:B------:R-:W0:Y:S01]  /*0240*/  LDC.64 R2, c[0x0][0x380] ;  /* 0x0000e000ff027b82 */ /* 0x000e220000000a00 */
[----:B------:R-:W1:Y:S07]  /*0250*/  LDCU.64 UR6, c[0x0][0x390] ;  /* 0x00007200ff0677ac */ /* 0x000e6e0008000a00 */
[----:B------:R-:W2:Y:S01]  /*0260*/  LDC.64 R8, c[0x0][0x388] ;  /* 0x0000e200ff087b82 */ /* 0x000ea20000000a00 */
[----:B0-----:R-:W-:-:S05]  /*0270*/  IMAD.WIDE.U32 R6, R0, 0x10, R2 ;  /* 0x0000001000067825 */ /* 0x001fca00078e0002 */
[----:B------:R-:W1:Y:S04]  /*0280*/  LDG.E.64 R2, desc[UR4][R6.64] ;  /* 0x0000000406027981 */ /* 0x000e68000c1e1b00 */
[----:B------:R-:W3:Y:S01]  /*0290*/  LDG.E.64 R4, desc[UR4][R6.64+0x8] ;  /* 0x0000080406047981 */ /* 0x000ee2000c1e1b00 */
[----:B--2---:R-:W-:Y:S01]  /*02a0*/  IMAD.WIDE.U32 R8, R0, 0x8, R8 ;  /* 0x0000000800087825 */ /* 0x004fe200078e0008 */
[----:B-1----:R-:W-:Y:S02]  /*02b0*/  DADD R2, R2, -UR6 ;  /* 0x8000000602027e29 */ /* 0x002fe40008000000 */
[----:B---3--:R-:W-:-:S08]  /*02c0*/  DADD R4, R4, -UR6 ;  /* 0x8000000604047e29 */ /* 0x008fd00008000000 */
[----:B------:R-:W-:-:S07]  /*02d0*/  DMUL R2, R2, R4 ;  /* 0x0000000402027228 */ /* 0x000fce0000000000 */
[----:B------:R-:W-:Y:S01]  /*02e0*/  STG.E.64 desc[UR4][R8.64], R2 ;  /* 0x0000000208007986 */ /* 0x000fe2000c101b04 */
[----:B------:R-:W-:Y:S05]  /*02f0*/  EXIT ;  /* 0x000000000000794d */ /* 0x000fea0003800000 */
.L_x_9:
[----:B------:R-:W0:Y:S01]  /*0300*/  LDC.64 R2, c[0x0][0x380] ;  /* 0x0000e000ff027b82 */ /* 0x000e220000000a00 */
[----:B------:R-:W1:Y:S07]  /*0310*/  LDCU.64 UR6, c[0x0][0x390] ;  /* 0x00007200ff0677ac */ /* 0x000e6e0008000a00 */
[----:B------:R-:W2:Y:S01]  /*0320*/  LDC.64 R6, c[0x0][0x388] ;  /* 0x0000e200ff067b82 */ /* 0x000ea20000000a00 */
[----:B0-----:R-:W-:-:S05]  /*0330*/  IMAD.WIDE.U32 R4, R0, 0x10, R2 ;  /* 0x0000001000047825 */ /* 0x001fca00078e0002 */
[----:B------:R-:W1:Y:S01]  /*0340*/  LDG.E.64 R2, desc[UR4][R4.64+0x8] ;  /* 0x0000080404027981 */ /* 0x000e62000c1e1b00 */
[----:B--2---:R-:W-:Y:S01]  /*0350*/  IMAD.WIDE.U32 R6, R0, 0x8, R6 ;  /* 0x0000000800067825 */ /* 0x004fe200078e0006 */
[----:B-1----:R-:W-:-:S08]  /*0360*/  DADD R2, R2, -UR6 ;  /* 0x8000000602027e29 */ /* 0x002fd00008000000 */
[----:B------:R-:W-:-:S07]  /*0370*/  DADD R2, R2, R2 ;  /* 0x0000000002027229 */ /* 0x000fce0000000002 */
[----:B------:R0:W-:Y:S04]  /*0380*/  STG.E.64 desc[UR4][R6.64], R2 ;  /* 0x0000000206007986 */ /* 0x0001e8000c101b04 */
.L_x_7:
[----:B------:R-:W-:Y:S05]  /*0390*/  EXIT ;  /* 0x000000000000794d */ /* 0x000fea0003800000 */
.L_x_3:
        /* <DEDUP_REMOVED lines=14> */
.L_x_13:


//--------------------- .nv.shared.reserved.0     --------------------------
	.section	.nv.shared.reserved.0,"aw",@nobits
	.weak		__nv_reservedSMEM_offset_0_alias
	.size		__nv_reservedSMEM_offset_0_alias, 0, 64
	.other		__nv_reservedSMEM_offset_0_alias,@"STO_CUDA_RESERVED_SHARED STV_DEFAULT"
__nv_reservedSMEM_offset_0_alias:
	.zero		0
	.zero		64


//--------------------- .nv.constant0._Z14pushBackKernelPK10CoordinatePd25TargetCoordinateOperation --------------------------
	.section	.nv.constant0._Z14pushBackKernelPK10CoordinatePd25TargetCoordinateOperation,"a",@progbits
	.sectionflags	@""
	.align	4
.nv.constant0._Z14pushBackKernelPK10CoordinatePd25TargetCoordinateOperation:
	.zero		916


//--------------------- .nv.constant0._Z13operateKernelPK10CoordinatePdd25TargetCoordinateOperation --------------------------
	.section	.nv.constant0._Z13operateKernelPK10CoordinatePdd25TargetCoordinateOperation,"a",@progbits
	.sectionflags	@""
	.align	4
.nv.constant0._Z13operateKernelPK10CoordinatePdd25TargetCoordinateOperation:
	.zero		924


//--------------------- SYMBOLS --------------------------

	.type		.nv.reservedSmem.offset0,@object
	.size		.nv.reservedSmem.offset0,0x4
